	.headerflags	@"EF_CUDA_TEXMODE_UNIFIED EF_CUDA_64BIT_ADDRESS EF_CUDA_ACCELERATORS EF_CUDA_SM90 EF_CUDA_VIRTUAL_SM(EF_CUDA_SM90)"
	.elftype	@"ET_EXEC"


//--------------------- .nv.info                  --------------------------
	.section	.nv.info,"",@"SHT_CUDA_INFO"
	.align	4


	//----- nvinfo : EIATTR_REGCOUNT
	.align		4
        /*0000*/ 	.byte	0x04, 0x2f
        /*0002*/ 	.short	(.L_3 - .L_2)
	.align		4
.L_2:
        /*0004*/ 	.word	index@(triton_poi_fused__native_batch_norm_legit_no_training_17)
        /*0008*/ 	.word	0x00000016


	//----- nvinfo : EIATTR_MIN_STACK_SIZE
	.align		4
.L_3:
        /*000c*/ 	.byte	0x04, 0x12
        /*000e*/ 	.short	(.L_5 - .L_4)
	.align		4
.L_4:
        /*0010*/ 	.word	index@(triton_poi_fused__native_batch_norm_legit_no_training_17)
        /*0014*/ 	.word	0x00000000


	//----- nvinfo : EIATTR_FRAME_SIZE
	.align		4
.L_5:
        /*0018*/ 	.byte	0x04, 0x11
        /*001a*/ 	.short	(.L_7 - .L_6)
	.align		4
.L_6:
        /*001c*/ 	.word	index@(triton_poi_fused__native_batch_norm_legit_no_training_17)
        /*0020*/ 	.word	0x00000000


	//----- nvinfo : EIATTR_MIN_STACK_SIZE
	.align		4
.L_7:
        /*0024*/ 	.byte	0x04, 0x12
        /*0026*/ 	.short	(.L_9 - .L_8)
	.align		4
.L_8:
        /*0028*/ 	.word	index@(triton_poi_fused__native_batch_norm_legit_no_training_17)
        /*002c*/ 	.word	0x00000000
.L_9:


//--------------------- .nv.info.triton_poi_fused__native_batch_norm_legit_no_training_17 --------------------------
	.section	.nv.info.triton_poi_fused__native_batch_norm_legit_no_training_17,"",@"SHT_CUDA_INFO"
	.sectionflags	@""
	.align	4


	//----- nvinfo : EIATTR_CUDA_API_VERSION
	.align		4
        /*0000*/ 	.byte	0x04, 0x37
        /*0002*/ 	.short	(.L_11 - .L_10)
.L_10:
        /*0004*/ 	.word	0x0000007c


	//----- nvinfo : EIATTR_KPARAM_INFO
	.align		4
.L_11:
        /*0008*/ 	.byte	0x04, 0x17
        /*000a*/ 	.short	(.L_13 - .L_12)
.L_12:
        /*000c*/ 	.word	0x00000000
        /*0010*/ 	.short	0x0006
        /*0012*/ 	.short	0x0030
        /*0014*/ 	.byte	0x00, 0xf0, 0x11, 0x00


	//----- nvinfo : EIATTR_KPARAM_INFO
	.align		4
.L_13:
        /*0018*/ 	.byte	0x04, 0x17
        /*001a*/ 	.short	(.L_15 - .L_14)
.L_14:
        /*001c*/ 	.word	0x00000000
        /*0020*/ 	.short	0x0005
        /*0022*/ 	.short	0x0028
        /*0024*/ 	.byte	0x00, 0xf4, 0x21, 0x00


	//----- nvinfo : EIATTR_KPARAM_INFO
	.align		4
.L_15:
        /*0028*/ 	.byte	0x04, 0x17
        /*002a*/ 	.short	(.L_17 - .L_16)
.L_16:
        /*002c*/ 	.word	0x00000000
        /*0030*/ 	.short	0x0004
        /*0032*/ 	.short	0x0020
        /*0034*/ 	.byte	0x00, 0xf4, 0x21, 0x00


	//----- nvinfo : EIATTR_KPARAM_INFO
	.align		4
.L_17:
        /*0038*/ 	.byte	0x04, 0x17
        /*003a*/ 	.short	(.L_19 - .L_18)
.L_18:
        /*003c*/ 	.word	0x00000000
        /*0040*/ 	.short	0x0003
        /*0042*/ 	.short	0x0018
        /*0044*/ 	.byte	0x00, 0xf4, 0x21, 0x00


	//----- nvinfo : EIATTR_KPARAM_INFO
	.align		4
.L_19:
        /*0048*/ 	.byte	0x04, 0x17
        /*004a*/ 	.short	(.L_21 - .L_20)
.L_20:
        /*004c*/ 	.word	0x00000000
        /*0050*/ 	.short	0x0002
        /*0052*/ 	.short	0x0010
        /*0054*/ 	.byte	0x00, 0xf4, 0x21, 0x00


	//----- nvinfo : EIATTR_KPARAM_INFO
	.align		4
.L_21:
        /*0058*/ 	.byte	0x04, 0x17
        /*005a*/ 	.short	(.L_23 - .L_22)
.L_22:
        /*005c*/ 	.word	0x00000000
        /*0060*/ 	.short	0x0001
        /*0062*/ 	.short	0x0008
        /*0064*/ 	.byte	0x00, 0xf4, 0x21, 0x00


	//----- nvinfo : EIATTR_KPARAM_INFO
	.align		4
.L_23:
        /*0068*/ 	.byte	0x04, 0x17
        /*006a*/ 	.short	(.L_25 - .L_24)
.L_24:
        /*006c*/ 	.word	0x00000000
        /*0070*/ 	.short	0x0000
        /*0072*/ 	.short	0x0000
        /*0074*/ 	.byte	0x00, 0xf4, 0x21, 0x00


	//----- nvinfo : EIATTR_SPARSE_MMA_MASK
	.align		4
.L_25:
        /*0078*/ 	.byte	0x03, 0x50
        /*007a*/ 	.short	0x0000


	//----- nvinfo : EIATTR_MAXREG_COUNT
	.align		4
        /*007c*/ 	.byte	0x03, 0x1b
        /*007e*/ 	.short	0x00ff


	//----- nvinfo : EIATTR_EXIT_INSTR_OFFSETS
	.align		4
        /*0080*/ 	.byte	0x04, 0x1c
        /*0082*/ 	.short	(.L_27 - .L_26)


	//   ....[0]....
.L_26:
        /*0084*/ 	.word	0x000003e0


	//   ....[1]....
        /*0088*/ 	.word	0x00000400


	//----- nvinfo : EIATTR_REQNTID
	.align		4
.L_27:
        /*008c*/ 	.byte	0x04, 0x10
        /*008e*/ 	.short	(.L_29 - .L_28)
.L_28:
        /*0090*/ 	.word	0x00000080
        /*0094*/ 	.word	0x00000001
        /*0098*/ 	.word	0x00000001


	//----- nvinfo : EIATTR_CBANK_PARAM_SIZE
	.align		4
.L_29:
        /*009c*/ 	.byte	0x03, 0x19
        /*009e*/ 	.short	0x0034


	//----- nvinfo : EIATTR_PARAM_CBANK
	.align		4
        /*00a0*/ 	.byte	0x04, 0x0a
        /*00a2*/ 	.short	(.L_31 - .L_30)
	.align		4
.L_30:
        /*00a4*/ 	.word	index@(.nv.constant0.triton_poi_fused__native_batch_norm_legit_no_training_17)
        /*00a8*/ 	.short	0x0210
        /*00aa*/ 	.short	0x0034


	//----- nvinfo : EIATTR_SW_WAR
	.align		4
.L_31:
        /*00ac*/ 	.byte	0x04, 0x36
        /*00ae*/ 	.short	(.L_33 - .L_32)
.L_32:
        /*00b0*/ 	.word	0x00000008
.L_33:


//--------------------- .nv.callgraph             --------------------------
	.section	.nv.callgraph,"",@"SHT_CUDA_CALLGRAPH"
	.align	4
	.sectionentsize	8
	.align		4
        /*0000*/ 	.word	0x00000000
	.align		4
        /*0004*/ 	.word	0xffffffff
	.align		4
        /*0008*/ 	.word	0x00000000
	.align		4
        /*000c*/ 	.word	0xfffffffe
	.align		4
        /*0010*/ 	.word	0x00000000
	.align		4
        /*0014*/ 	.word	0xfffffffd
	.align		4
        /*0018*/ 	.word	0x00000000
	.align		4
        /*001c*/ 	.word	0xfffffffc


//--------------------- .nv.constant4             --------------------------
	.section	.nv.constant4,"a",@progbits
	.align	8
	.align		8
.nv.constant4:
        /*0000*/ 	.dword	_$_str
	.align		8
        /*0008*/ 	.dword	_$_str_$_2


//--------------------- .text.triton_poi_fused__native_batch_norm_legit_no_training_17 --------------------------
	.section	.text.triton_poi_fused__native_batch_norm_legit_no_training_17,"ax",@progbits
	.align	128
        .global         triton_poi_fused__native_batch_norm_legit_no_training_17
        .type           triton_poi_fused__native_batch_norm_legit_no_training_17,@function
        .size           triton_poi_fused__native_batch_norm_legit_no_training_17,(.L_x_1 - triton_poi_fused__native_batch_norm_legit_no_training_17)
        .other          triton_poi_fused__native_batch_norm_legit_no_training_17,@"STO_CUDA_ENTRY STV_DEFAULT"
triton_poi_fused__native_batch_norm_legit_no_training_17:
.text.triton_poi_fused__native_batch_norm_legit_no_training_17:
[----:B------:R-:W0:Y:S01]  /*0000*/  LDC R1, c[0x0][0x28] ;  /* 0x00000a00ff017b82 */ /* 0x000e220000000800 */
[----:B------:R-:W1:Y:S07]  /*0010*/  S2R R0, SR_TID.X ;  /* 0x0000000000007919 */ /* 0x000e6e0000002100 */
[----:B------:R-:W2:Y:S01]  /*0020*/  LDC.64 R8, c[0x0][0x220] ;  /* 0x00008800ff087b82 */ /* 0x000ea20000000a00 */
[----:B------:R-:W-:Y:S01]  /*0030*/  ULDC.64 UR4, c[0x0][0x208] ;  /* 0x0000820000047ab9 */ /* 0x000fe20000000a00 */
[----:B------:R-:W3:Y:S06]  /*0040*/  S2R R5, SR_CTAID.X ;  /* 0x0000000000057919 */ /* 0x000eec0000002500 */
[----:B------:R-:W4:Y:S08]  /*0050*/  LDC.64 R12, c[0x0][0x210] ;  /* 0x00008400ff0c7b82 */ /* 0x000f300000000a00 */
[----:B------:R-:W5:Y:S08]  /*0060*/  LDC.64 R14, c[0x0][0x218] ;  /* 0x00008600ff0e7b82 */ /* 0x000f700000000a00 */
[----:B------:R-:W5:Y:S01]  /*0070*/  LDC.64 R16, c[0x0][0x228] ;  /* 0x00008a00ff107b82 */ /* 0x000f620000000a00 */
[----:B-1----:R-:W-:-:S07]  /*0080*/  SHF.L.U32 R0, R0, 0x1, RZ ;  /* 0x0000000100007819 */ /* 0x002fce00000006ff */
[----:B------:R-:W1:Y:S01]  /*0090*/  LDC.64 R18, c[0x0][0x230] ;  /* 0x00008c00ff127b82 */ /* 0x000e620000000a00 */
[----:B---3--:R-:W-:Y:S02]  /*00a0*/  SHF.R.S32.HI R3, RZ, 0x17, R5 ;  /* 0x00000017ff037819 */ /* 0x008fe40000011405 */
[----:B------:R-:W-:Y:S02]  /*00b0*/  LOP3.LUT R0, R0, 0xfe, RZ, 0xc0, !PT ;  /* 0x000000fe00007812 */ /* 0x000fe400078ec0ff */
[----:B------:R-:W-:Y:S02]  /*00c0*/  SGXT R3, R3, 0x1 ;  /* 0x000000010303781a */ /* 0x000fe40000000200 */
[----:B------:R-:W-:-:S04]  /*00d0*/  LEA R0, R5, R0, 0x8 ;  /* 0x0000000005007211 */ /* 0x000fc800078e40ff */
[----:B------:R-:W-:Y:S02]  /*00e0*/  LEA.HI R3, R3, R0, RZ, 0x9 ;  /* 0x0000000003037211 */ /* 0x000fe400078f48ff */
[----:B------:R-:W-:Y:S02]  /*00f0*/  ISETP.GE.AND P4, PT, R0, 0x800, PT ;  /* 0x000008000000780c */ /* 0x000fe40003f86270 */
[----:B------:R-:W-:-:S04]  /*0100*/  LOP3.LUT R3, R3, 0xfffffe00, RZ, 0xc0, !PT ;  /* 0xfffffe0003037812 */ /* 0x000fc800078ec0ff */
[----:B------:R-:W-:Y:S02]  /*0110*/  IADD3 R11, R0, -R3, RZ ;  /* 0x80000003000b7210 */ /* 0x000fe40007ffe0ff */
[----:B------:R-:W-:-:S03]  /*0120*/  CS2R R2, SRZ ;  /* 0x0000000000027805 */ /* 0x000fc6000001ff00 */
[----:B--2---:R-:W-:-:S05]  /*0130*/  IMAD.WIDE R8, R11, 0x4, R8 ;  /* 0x000000040b087825 */ /* 0x004fca00078e0208 */
[----:B------:R2:W3:Y:S01]  /*0140*/  @!P4 LDG.E.EL.64 R2, desc[UR4][R8.64] ;  /* 0x000000040802c981 */ /* 0x0004e2000c2e1b00 */
[----:B------:R-:W-:Y:S02]  /*0150*/  CS2R R4, SRZ ;  /* 0x0000000000047805 */ /* 0x000fe4000001ff00 */
[----:B------:R-:W-:Y:S01]  /*0160*/  CS2R R6, SRZ ;  /* 0x0000000000067805 */ /* 0x000fe2000001ff00 */
[----:B----4-:R-:W-:-:S04]  /*0170*/  IMAD.WIDE R12, R0, 0x4, R12 ;  /* 0x00000004000c7825 */ /* 0x010fc800078e020c */
[C---:B-----5:R-:W-:Y:S01]  /*0180*/  IMAD.WIDE R14, R11.reuse, 0x4, R14 ;  /* 0x000000040b0e7825 */ /* 0x060fe200078e020e */
[----:B------:R-:W4:Y:S04]  /*0190*/  @!P4 LDG.E.64 R4, desc[UR4][R12.64] ;  /* 0x000000040c04c981 */ /* 0x000f28000c1e1b00 */
[----:B------:R5:W4:Y:S01]  /*01a0*/  @!P4 LDG.E.EL.64 R6, desc[UR4][R14.64] ;  /* 0x000000040e06c981 */ /* 0x000b22000c2e1b00 */
[----:B0-----:R-:W-:Y:S01]  /*01b0*/  IMAD.WIDE R16, R11, 0x4, R16 ;  /* 0x000000040b107825 */ /* 0x001fe200078e0210 */
[----:B--2---:R-:W-:-:S03]  /*01c0*/  CS2R R8, SRZ ;  /* 0x0000000000087805 */ /* 0x004fc6000001ff00 */
[----:B-1----:R-:W-:Y:S01]  /*01d0*/  IMAD.WIDE R18, R11, 0x4, R18 ;  /* 0x000000040b127825 */ /* 0x002fe200078e0212 */
[----:B------:R-:W-:-:S04]  /*01e0*/  CS2R R10, SRZ ;  /* 0x00000000000a7805 */ /* 0x000fc8000001ff00 */
[----:B------:R-:W2:Y:S04]  /*01f0*/  @!P4 LDG.E.EL.64 R8, desc[UR4][R18.64] ;  /* 0x000000041208c981 */ /* 0x000ea8000c2e1b00 */
[----:B------:R-:W2:Y:S01]  /*0200*/  @!P4 LDG.E.EL.64 R10, desc[UR4][R16.64] ;  /* 0x00000004100ac981 */ /* 0x000ea2000c2e1b00 */
[----:B-----5:R-:W-:Y:S01]  /*0210*/  HFMA2.MMA R15, -RZ, RZ, 1.625, 0 ;  /* 0x3e800000ff0f7435 */ /* 0x020fe200000001ff */
[----:B---3--:R-:W-:Y:S01]  /*0220*/  FADD R2, R2, 0.0010000000474974513054 ;  /* 0x3a83126f02027421 */ /* 0x008fe20000000000 */
[----:B------:R-:W-:-:S03]  /*0230*/  FADD R12, R3, 0.0010000000474974513054 ;  /* 0x3a83126f030c7421 */ /* 0x000fc60000000000 */
[----:B------:R0:W1:Y:S08]  /*0240*/  MUFU.SQRT R13, R2 ;  /* 0x00000002000d7308 */ /* 0x0000700000002000 */
[----:B------:R-:W3:Y:S01]  /*0250*/  MUFU.SQRT R14, R12 ;  /* 0x0000000c000e7308 */ /* 0x000ee20000002000 */
[----:B0-----:R-:W0:Y:S01]  /*0260*/  LDC.64 R2, c[0x0][0x238] ;  /* 0x00008e00ff027b82 */ /* 0x001e220000000a00 */
[----:B-1----:R-:W-:-:S02]  /*0270*/  FSETP.GT.AND P0, PT, R13, 8.50705917302346158658e+37, PT ;  /* 0x7e8000000d00780b */ /* 0x002fc40003f04000 */
[----:B------:R-:W-:Y:S02]  /*0280*/  FSETP.GEU.AND P2, PT, R13, 1.175494350822287508e-38, PT ;  /* 0x008000000d00780b */ /* 0x000fe40003f4e000 */
[C---:B---3--:R-:W-:Y:S02]  /*0290*/  FSETP.GT.AND P1, PT, R14.reuse, 8.50705917302346158658e+37, PT ;  /* 0x7e8000000e00780b */ /* 0x048fe40003f24000 */
[----:B------:R-:W-:-:S07]  /*02a0*/  FSETP.GEU.AND P3, PT, R14, 1.175494350822287508e-38, PT ;  /* 0x008000000e00780b */ /* 0x000fce0003f6e000 */
[----:B------:R-:W-:-:S04]  /*02b0*/  @P0 FMUL R13, R13, 0.25 ;  /* 0x3e8000000d0d0820 */ /* 0x000fc80000400000 */
[----:B------:R-:W-:Y:S01]  /*02c0*/  @!P2 FMUL R13, R13, 16777216 ;  /* 0x4b8000000d0da820 */ /* 0x000fe20000400000 */
[----:B------:R-:W-:-:S04]  /*02d0*/  @P1 FMUL R14, R14, 0.25 ;  /* 0x3e8000000e0e1820 */ /* 0x000fc80000400000 */
[----:B------:R-:W-:Y:S01]  /*02e0*/  @!P3 FMUL R14, R14, 16777216 ;  /* 0x4b8000000e0eb820 */ /* 0x000fe20000400000 */
[----:B------:R-:W1:Y:S01]  /*02f0*/  MUFU.RCP R13, R13 ;  /* 0x0000000d000d7308 */ /* 0x000e620000001000 */
[----:B------:R-:W-:-:S07]  /*0300*/  FSEL R12, R15, 1, P0 ;  /* 0x3f8000000f0c7808 */ /* 0x000fce0000000000 */
[----:B------:R-:W3:Y:S01]  /*0310*/  MUFU.RCP R14, R14 ;  /* 0x0000000e000e7308 */ /* 0x000ee20000001000 */
[----:B------:R-:W-:Y:S01]  /*0320*/  FSEL R15, R15, 1, P1 ;  /* 0x3f8000000f0f7808 */ /* 0x000fe20000800000 */
[----:B------:R-:W-:Y:S01]  /*0330*/  @!P2 FMUL R12, R12, 16777216 ;  /* 0x4b8000000c0ca820 */ /* 0x000fe20000400000 */
[----:B----4-:R-:W-:-:S03]  /*0340*/  FADD R4, -R6, R4 ;  /* 0x0000000406047221 */ /* 0x010fc60000000100 */
[----:B------:R-:W-:Y:S01]  /*0350*/  @!P3 FMUL R15, R15, 16777216 ;  /* 0x4b8000000f0fb820 */ /* 0x000fe20000400000 */
[----:B------:R-:W-:Y:S01]  /*0360*/  FADD R5, -R7, R5 ;  /* 0x0000000507057221 */ /* 0x000fe20000000100 */
[----:B-1----:R-:W-:Y:S02]  /*0370*/  FMUL R13, R13, R12 ;  /* 0x0000000c0d0d7220 */ /* 0x002fe40000400000 */
[----:B---3--:R-:W-:Y:S02]  /*0380*/  FMUL R6, R14, R15 ;  /* 0x0000000f0e067220 */ /* 0x008fe40000400000 */
[----:B------:R-:W-:Y:S02]  /*0390*/  FMUL R13, R4, R13 ;  /* 0x0000000d040d7220 */ /* 0x000fe40000400000 */
[----:B------:R-:W-:Y:S01]  /*03a0*/  FMUL R6, R5, R6 ;  /* 0x0000000605067220 */ /* 0x000fe20000400000 */
[----:B0-----:R-:W-:-:S04]  /*03b0*/  IMAD.WIDE R2, R0, 0x4, R2 ;  /* 0x0000000400027825 */ /* 0x001fc800078e0202 */
[----:B--2---:R-:W-:Y:S01]  /*03c0*/  FFMA R8, R13, R10, R8 ;  /* 0x0000000a0d087223 */ /* 0x004fe20000000008 */
[----:B------:R-:W-:Y:S01]  /*03d0*/  FFMA R9, R6, R11, R9 ;  /* 0x0000000b06097223 */ /* 0x000fe20000000009 */
[----:B------:R-:W-:Y:S06]  /*03e0*/  @P4 EXIT ;  /* 0x000000000000494d */ /* 0x000fec0003800000 */
[----:B------:R-:W-:Y:S01]  /*03f0*/  STG.E.64 desc[UR4][R2.64], R8 ;  /* 0x0000000802007986 */ /* 0x000fe2000c101b04 */
[----:B------:R-:W-:Y:S05]  /*0400*/  EXIT ;  /* 0x000000000000794d */ /* 0x000fea0003800000 */
.L_x_0:
[----:B------:R-:W-:-:S00]  /*0410*/  BRA `(.L_x_0) ;  /* 0xfffffffc00fc7947 */ /* 0x000fc0000383ffff */
[----:B------:R-:W-:-:S00]  /*0420*/  NOP ;  /* 0x0000000000007918 */ /* 0x000fc00000000000 */
        /* <DEDUP_REMOVED lines=13> */
.L_x_1:


//--------------------- .nv.global.init           --------------------------
	.section	.nv.global.init,"aw",@progbits
.nv.global.init:
	.type		_$_str,@object
	.size		_$_str,(_$_str_$_2 - _$_str)
_$_str:
        /*0000*/ 	.byte	0x5f, 0x5f, 0x43, 0x55, 0x44, 0x41, 0x5f, 0x46, 0x54, 0x5a, 0x00
	.type		_$_str_$_2,@object
	.size		_$_str_$_2,(.L_1 - _$_str_$_2)
_$_str_$_2:
        /*000b*/ 	.byte	0x5f, 0x5f, 0x43, 0x55, 0x44, 0x41, 0x5f, 0x50, 0x52, 0x45, 0x43, 0x5f, 0x53, 0x51, 0x52, 0x54
        /*001b*/ 	.byte	0x00
.L_1:


//--------------------- .nv.constant0.triton_poi_fused__native_batch_norm_legit_no_training_17 --------------------------
	.section	.nv.constant0.triton_poi_fused__native_batch_norm_legit_no_training_17,"a",@progbits
	.sectionflags	@""
	.align	4
.nv.constant0.triton_poi_fused__native_batch_norm_legit_no_training_17:
	.zero		580
